//
// Generated by NVIDIA NVVM Compiler
//
// Compiler Build ID: CL-36424714
// Cuda compilation tools, release 13.0, V13.0.88
// Based on NVVM 20.0.0
//

.version 9.0
.target sm_100
.address_size 64

	// .globl	_Z18clusterHist_kernelPiiiPKim
.extern .shared .align 16 .b8 smem[];

.visible .entry _Z18clusterHist_kernelPiiiPKim(
	.param .u64 .ptr .align 1 _Z18clusterHist_kernelPiiiPKim_param_0,
	.param .u32 _Z18clusterHist_kernelPiiiPKim_param_1,
	.param .u32 _Z18clusterHist_kernelPiiiPKim_param_2,
	.param .u64 .ptr .align 1 _Z18clusterHist_kernelPiiiPKim_param_3,
	.param .u64 _Z18clusterHist_kernelPiiiPKim_param_4
)
{
	.reg .pred 	%p<9>;
	.reg .b32 	%r<49>;
	.reg .b64 	%rd<22>;

	ld.param.u64 	%rd7, [_Z18clusterHist_kernelPiiiPKim_param_0];
	ld.param.u32 	%r13, [_Z18clusterHist_kernelPiiiPKim_param_1];
	ld.param.u32 	%r14, [_Z18clusterHist_kernelPiiiPKim_param_2];
	ld.param.u64 	%rd8, [_Z18clusterHist_kernelPiiiPKim_param_3];
	ld.param.u64 	%rd9, [_Z18clusterHist_kernelPiiiPKim_param_4];
	mov.u32 	%r15, %ctaid.x;
	mov.u32 	%r16, %ctaid.y;
	mov.u32 	%r17, %ctaid.z;
	mov.u32 	%r1, %nctaid.x;
	mov.u32 	%r18, %nctaid.y;
	mad.lo.s32 	%r19, %r17, %r18, %r16;
	mad.lo.s32 	%r20, %r19, %r1, %r15;
	mov.u32 	%r2, %ntid.x;
	mov.u32 	%r21, %ntid.y;
	mov.u32 	%r22, %ntid.z;
	mov.u32 	%r48, %tid.x;
	mov.u32 	%r23, %tid.y;
	mov.u32 	%r24, %tid.z;
	mad.lo.s32 	%r25, %r20, %r22, %r24;
	mad.lo.s32 	%r26, %r25, %r21, %r23;
	mad.lo.s32 	%r47, %r26, %r2, %r48;
	setp.ge.s32 	%p1, %r48, %r14;
	@%p1 bra 	$L__BB0_3;
	mov.u32 	%r46, %r48;
$L__BB0_2:
	shl.b32 	%r27, %r46, 2;
	mov.u32 	%r28, smem;
	add.s32 	%r29, %r28, %r27;
	mov.b32 	%r30, 0;
	st.shared.u32 	[%r29], %r30;
	add.s32 	%r46, %r46, %r2;
	setp.lt.s32 	%p2, %r46, %r14;
	@%p2 bra 	$L__BB0_2;
$L__BB0_3:
	barrier.cluster.arrive;
	barrier.cluster.wait;
	cvt.s64.s32 	%rd21, %r47;
	setp.le.u64 	%p3, %rd9, %rd21;
	@%p3 bra 	$L__BB0_6;
	add.s32 	%r7, %r13, -1;
	mul.lo.s32 	%r8, %r2, %r1;
	cvta.to.global.u64 	%rd2, %rd8;
$L__BB0_5:
	shl.b64 	%rd10, %rd21, 2;
	add.s64 	%rd11, %rd2, %rd10;
	ld.global.nc.u32 	%r31, [%rd11];
	setp.lt.s32 	%p4, %r31, 0;
	setp.lt.s32 	%p5, %r31, %r13;
	selp.b32 	%r32, %r31, %r7, %p5;
	selp.b32 	%r33, 0, %r32, %p4;
	div.s32 	%r34, %r33, %r14;
	mul.lo.s32 	%r35, %r34, %r14;
	sub.s32 	%r36, %r33, %r35;
	mov.u32 	%r37, smem;
	cvt.u64.u32 	%rd12, %r37;
	cvta.shared.u64 	%rd13, %rd12;
	mapa.u64	%rd14, %rd13, %r34;
	mul.wide.s32 	%rd15, %r36, 4;
	add.s64 	%rd16, %rd14, %rd15;
	atom.add.u32 	%r38, [%rd16], 1;
	add.s32 	%r47, %r47, %r8;
	cvt.s64.s32 	%rd21, %r47;
	setp.gt.u64 	%p6, %rd9, %rd21;
	@%p6 bra 	$L__BB0_5;
$L__BB0_6:
	setp.ge.s32 	%p7, %r48, %r14;
	barrier.cluster.arrive;
	barrier.cluster.wait;
	@%p7 bra 	$L__BB0_9;
	cvta.to.global.u64 	%rd5, %rd7;
	mov.u32 	%r39, %cluster_ctarank;
	mul.lo.s32 	%r40, %r14, %r39;
	cvt.u64.u32 	%rd6, %r40;
	mov.u32 	%r42, smem;
$L__BB0_8:
	cvt.s64.s32 	%rd17, %r48;
	add.s64 	%rd18, %rd17, %rd6;
	shl.b64 	%rd19, %rd18, 2;
	add.s64 	%rd20, %rd5, %rd19;
	shl.b32 	%r41, %r48, 2;
	add.s32 	%r43, %r42, %r41;
	ld.shared.u32 	%r44, [%r43];
	atom.global.add.u32 	%r45, [%rd20], %r44;
	add.s32 	%r48, %r48, %r2;
	setp.lt.s32 	%p8, %r48, %r14;
	@%p8 bra 	$L__BB0_8;
$L__BB0_9:
	ret;

}


// ===== COMPILED SASS (sm_100) =====

	.target	sm_100

	.elftype	@"ET_EXEC"


//--------------------- .note.nv.tkinfo           --------------------------
	.section	.note.nv.tkinfo,"",@"SHT_NOTE"
	.sectionflags	@"SHF_NOTE_NV_TKINFO"
	.tkinfo
        /*0018*/ 	.word	0x00000002
        /*0030*/ 	.string	""
        /*0030*/ 	.string	"ptxas"
        /*0030*/ 	.string	"Cuda compilation tools, release 13.0, V13.0.88"
        /*0030*/ 	.string	"Build cuda_13.0.r13.0/compiler.36424714_0"
        /*0030*/ 	.string	"-arch sm_100 -m 64 "



//--------------------- .note.nv.cuinfo           --------------------------
	.section	.note.nv.cuinfo,"",@"SHT_NOTE"
	.sectionflags	@"SHF_NOTE_NV_CUINFO"
        /*0018*/ 	.short	0x0002
        /*001a*/ 	.short	0x0064
        /*001c*/ 	.short	0x0082
	.zero		2


//--------------------- .nv.info                  --------------------------
	.section	.nv.info,"",@"SHT_CUDA_INFO"
	.align	4


	//----- nvinfo : EIATTR_REGCOUNT
	.align		4
        /*0000*/ 	.byte	0x04, 0x2f
        /*0002*/ 	.short	(.L_1 - .L_0)
	.align		4
.L_0:
        /*0004*/ 	.word	index@(_Z18clusterHist_kernelPiiiPKim)
        /*0008*/ 	.word	0x00000015


	//----- nvinfo : EIATTR_FRAME_SIZE
	.align		4
.L_1:
        /*000c*/ 	.byte	0x04, 0x11
        /*000e*/ 	.short	(.L_3 - .L_2)
	.align		4
.L_2:
        /*0010*/ 	.word	index@(_Z18clusterHist_kernelPiiiPKim)
        /*0014*/ 	.word	0x00000000


	//----- nvinfo : EIATTR_MIN_STACK_SIZE
	.align		4
.L_3:
        /*0018*/ 	.byte	0x04, 0x12
        /*001a*/ 	.short	(.L_5 - .L_4)
	.align		4
.L_4:
        /*001c*/ 	.word	index@(_Z18clusterHist_kernelPiiiPKim)
        /*0020*/ 	.word	0x00000000
.L_5:


//--------------------- .nv.compat                --------------------------
	.section	.nv.compat,"",@"SHT_CUDA_COMPAT_INFO"
	.align	4
        /*0000*/ 	.byte	0x02, 0x09, 0x00, 0x00, 0x02, 0x02, 0x01, 0x00, 0x02, 0x05, 0x05, 0x00, 0x03, 0x07, 0x01, 0x01
        /*0010*/ 	.byte	0x02, 0x03, 0x00, 0x00, 0x02, 0x06, 0x01, 0x00, 0x04, 0x0b, 0x08, 0x00, 0x09, 0x00, 0x00, 0x00
        /*0020*/ 	.byte	0x00, 0x00, 0x00, 0x00


//--------------------- .nv.info._Z18clusterHist_kernelPiiiPKim --------------------------
	.section	.nv.info._Z18clusterHist_kernelPiiiPKim,"",@"SHT_CUDA_INFO"
	.sectionflags	@""
	.align	4


	//----- nvinfo : EIATTR_CUDA_API_VERSION
	.align		4
        /*0000*/ 	.byte	0x04, 0x37
        /*0002*/ 	.short	(.L_7 - .L_6)
.L_6:
        /*0004*/ 	.word	0x00000082


	//----- nvinfo : EIATTR_KPARAM_INFO
	.align		4
.L_7:
        /*0008*/ 	.byte	0x04, 0x17
        /*000a*/ 	.short	(.L_9 - .L_8)
.L_8:
        /*000c*/ 	.word	0x00000000
        /*0010*/ 	.short	0x0004
        /*0012*/ 	.short	0x0018
        /*0014*/ 	.byte	0x00, 0xf0, 0x21, 0x00


	//----- nvinfo : EIATTR_KPARAM_INFO
	.align		4
.L_9:
        /*0018*/ 	.byte	0x04, 0x17
        /*001a*/ 	.short	(.L_11 - .L_10)
.L_10:
        /*001c*/ 	.word	0x00000000
        /*0020*/ 	.short	0x0003
        /*0022*/ 	.short	0x0010
        /*0024*/ 	.byte	0x00, 0xf5, 0x21, 0x00


	//----- nvinfo : EIATTR_KPARAM_INFO
	.align		4
.L_11:
        /*0028*/ 	.byte	0x04, 0x17
        /*002a*/ 	.short	(.L_13 - .L_12)
.L_12:
        /*002c*/ 	.word	0x00000000
        /*0030*/ 	.short	0x0002
        /*0032*/ 	.short	0x000c
        /*0034*/ 	.byte	0x00, 0xf0, 0x11, 0x00


	//----- nvinfo : EIATTR_KPARAM_INFO
	.align		4
.L_13:
        /*0038*/ 	.byte	0x04, 0x17
        /*003a*/ 	.short	(.L_15 - .L_14)
.L_14:
        /*003c*/ 	.word	0x00000000
        /*0040*/ 	.short	0x0001
        /*0042*/ 	.short	0x0008
        /*0044*/ 	.byte	0x00, 0xf0, 0x11, 0x00


	//----- nvinfo : EIATTR_KPARAM_INFO
	.align		4
.L_15:
        /*0048*/ 	.byte	0x04, 0x17
        /*004a*/ 	.short	(.L_17 - .L_16)
.L_16:
        /*004c*/ 	.word	0x00000000
        /*0050*/ 	.short	0x0000
        /*0052*/ 	.short	0x0000
        /*0054*/ 	.byte	0x00, 0xf5, 0x21, 0x00


	//----- nvinfo : EIATTR_SPARSE_MMA_MASK
	.align		4
.L_17:
        /*0058*/ 	.byte	0x03, 0x50
        /*005a*/ 	.short	0x0000


	//----- nvinfo : EIATTR_MAXREG_COUNT
	.align		4
        /*005c*/ 	.byte	0x03, 0x1b
        /*005e*/ 	.short	0x00ff


	//----- nvinfo : EIATTR_NUM_BARRIERS
	.align		4
        /*0060*/ 	.byte	0x02, 0x4c
        /*0062*/ 	.byte	0x01
	.zero		1


	//----- nvinfo : EIATTR_MERCURY_ISA_VERSION
	.align		4
        /*0064*/ 	.byte	0x03, 0x5f
        /*0066*/ 	.short	0x0101


	//----- nvinfo : EIATTR_COOP_GROUP_MASK_REGIDS
	.align		4
        /*0068*/ 	.byte	0x04, 0x29
        /*006a*/ 	.short	(.L_19 - .L_18)


	//   ....[0]....
.L_18:
        /*006c*/ 	.word	0xffffffff


	//   ....[1]....
        /*0070*/ 	.word	0xffffffff


	//----- nvinfo : EIATTR_COOP_GROUP_INSTR_OFFSETS
	.align		4
.L_19:
        /*0074*/ 	.byte	0x04, 0x28
        /*0076*/ 	.short	(.L_21 - .L_20)


	//   ....[0]....
.L_20:
        /*0078*/ 	.word	0x00000280


	//   ....[1]....
        /*007c*/ 	.word	0x00000790


	//----- nvinfo : EIATTR_VRC_CTA_INIT_COUNT
	.align		4
.L_21:
        /*0080*/ 	.byte	0x02, 0x4a
	.zero		1
	.zero		1


	//----- nvinfo : EIATTR_EXIT_INSTR_OFFSETS
	.align		4
        /*0084*/ 	.byte	0x04, 0x1c
        /*0086*/ 	.short	(.L_23 - .L_22)


	//   ....[0]....
.L_22:
        /*0088*/ 	.word	0x000007f0


	//   ....[1]....
        /*008c*/ 	.word	0x000008f0


	//----- nvinfo : EIATTR_CRS_STACK_SIZE
	.align		4
.L_23:
        /*0090*/ 	.byte	0x04, 0x1e
        /*0092*/ 	.short	(.L_25 - .L_24)
.L_24:
        /*0094*/ 	.word	0x00000000


	//----- nvinfo : EIATTR_CBANK_PARAM_SIZE
	.align		4
.L_25:
        /*0098*/ 	.byte	0x03, 0x19
        /*009a*/ 	.short	0x0020


	//----- nvinfo : EIATTR_PARAM_CBANK
	.align		4
        /*009c*/ 	.byte	0x04, 0x0a
        /*009e*/ 	.short	(.L_27 - .L_26)
	.align		4
.L_26:
        /*00a0*/ 	.word	index@(.nv.constant0._Z18clusterHist_kernelPiiiPKim)
        /*00a4*/ 	.short	0x0380
        /*00a6*/ 	.short	0x0020


	//----- nvinfo : EIATTR_SW_WAR
	.align		4
.L_27:
        /*00a8*/ 	.byte	0x04, 0x36
        /*00aa*/ 	.short	(.L_29 - .L_28)
.L_28:
        /*00ac*/ 	.word	0x00000008
.L_29:


//--------------------- .nv.callgraph             --------------------------
	.section	.nv.callgraph,"",@"SHT_CUDA_CALLGRAPH"
	.align	4
	.sectionentsize	8
	.align		4
        /*0000*/ 	.word	0x00000000
	.align		4
        /*0004*/ 	.word	0xffffffff
	.align		4
        /*0008*/ 	.word	0x00000000
	.align		4
        /*000c*/ 	.word	0xfffffffe
	.align		4
        /*0010*/ 	.word	0x00000000
	.align		4
        /*0014*/ 	.word	0xfffffffd
	.align		4
        /*0018*/ 	.word	0x00000000
	.align		4
        /*001c*/ 	.word	0xfffffffc


//--------------------- .text._Z18clusterHist_kernelPiiiPKim --------------------------
	.section	.text._Z18clusterHist_kernelPiiiPKim,"ax",@progbits
	.align	128
        .global         _Z18clusterHist_kernelPiiiPKim
        .type           _Z18clusterHist_kernelPiiiPKim,@function
        .size           _Z18clusterHist_kernelPiiiPKim,(.L_x_16 - _Z18clusterHist_kernelPiiiPKim)
        .other          _Z18clusterHist_kernelPiiiPKim,@"STO_CUDA_ENTRY STV_DEFAULT"
_Z18clusterHist_kernelPiiiPKim:
.text._Z18clusterHist_kernelPiiiPKim:
[----:B------:R-:W-:Y:S01]  /*0000*/  LDC R1, c[0x0][0x37c] ;  /* 0x0000df00ff017b82 */ /* 0x000fe20000000800 */
[----:B------:R-:W0:Y:S07]  /*0010*/  S2R R0, SR_TID.X ;  /* 0x0000000000007919 */ /* 0x000e2e0000002100 */
[----:B------:R-:W-:Y:S01]  /*0020*/  S2UR UR4, SR_CTAID.Y ;  /* 0x00000000000479c3 */ /* 0x000fe20000002600 */
[----:B------:R-:W1:Y:S01]  /*0030*/  LDCU UR10, c[0x0][0x38c] ;  /* 0x00007180ff0a77ac */ /* 0x000e620008000800 */
[----:B------:R-:W-:Y:S01]  /*0040*/  BSSY.RECONVERGENT B0, `(.L_x_0) ;  /* 0x000001a000007945 */ /* 0x000fe20003800200 */
[----:B------:R-:W2:Y:S01]  /*0050*/  S2R R9, SR_TID.Z ;  /* 0x0000000000097919 */ /* 0x000ea20000002300 */
[----:B------:R-:W3:Y:S01]  /*0060*/  LDCU UR8, c[0x0][0x370] ;  /* 0x00006e00ff0877ac */ /* 0x000ee20008000800 */
[----:B------:R-:W4:Y:S03]  /*0070*/  S2R R3, SR_TID.Y ;  /* 0x0000000000037919 */ /* 0x000f260000002200 */
[----:B------:R-:W5:Y:S01]  /*0080*/  S2UR UR6, SR_CTAID.Z ;  /* 0x00000000000679c3 */ /* 0x000f620000002700 */
[----:B------:R-:W5:Y:S07]  /*0090*/  LDCU UR7, c[0x0][0x374] ;  /* 0x00006e80ff0777ac */ /* 0x000f6e0008000800 */
[----:B------:R-:W3:Y:S01]  /*00a0*/  S2UR UR5, SR_CTAID.X ;  /* 0x00000000000579c3 */ /* 0x000ee20000002500 */
[----:B-1----:R-:W-:-:S07]  /*00b0*/  IMAD.U32 R7, RZ, RZ, UR10 ;  /* 0x0000000aff077e24 */ /* 0x002fce000f8e00ff */
[----:B------:R-:W1:Y:S01]  /*00c0*/  LDC R5, c[0x0][0x360] ;  /* 0x0000d800ff057b82 */ /* 0x000e620000000800 */
[----:B------:R-:W4:Y:S01]  /*00d0*/  LDCU UR9, c[0x0][0x364] ;  /* 0x00006c80ff0977ac */ /* 0x000f220008000800 */
[----:B0-----:R-:W-:-:S06]  /*00e0*/  ISETP.GE.AND P0, PT, R0, R7, PT ;  /* 0x000000070000720c */ /* 0x001fcc0003f06270 */
[----:B------:R-:W2:Y:S01]  /*00f0*/  LDC R2, c[0x0][0x368] ;  /* 0x0000da00ff027b82 */ /* 0x000ea20000000800 */
[----:B-----5:R-:W-:-:S04]  /*0100*/  UIMAD UR4, UR6, UR7, UR4 ;  /* 0x00000007060472a4 */ /* 0x020fc8000f8e0204 */
[----:B---3--:R-:W-:-:S06]  /*0110*/  UIMAD UR4, UR4, UR8, UR5 ;  /* 0x00000008040472a4 */ /* 0x008fcc000f8e0205 */
[----:B--2---:R-:W-:-:S04]  /*0120*/  IMAD R2, R2, UR4, R9 ;  /* 0x0000000402027c24 */ /* 0x004fc8000f8e0209 */
[----:B----4-:R-:W-:Y:S01]  /*0130*/  IMAD R2, R2, UR9, R3 ;  /* 0x0000000902027c24 */ /* 0x010fe2000f8e0203 */
[----:B-1----:R-:W-:Y:S06]  /*0140*/  @P0 BRA `(.L_x_1) ;  /* 0x0000000000240947 */ /* 0x002fec0003800000 */
[----:B------:R-:W0:Y:S01]  /*0150*/  S2R R6, SR_CgaCtaId ;  /* 0x0000000000067919 */ /* 0x000e220000008800 */
[----:B------:R-:W-:Y:S01]  /*0160*/  MOV R3, 0x400 ;  /* 0x0000040000037802 */ /* 0x000fe20000000f00 */
[----:B------:R-:W-:-:S03]  /*0170*/  IMAD.MOV.U32 R4, RZ, RZ, R0 ;  /* 0x000000ffff047224 */ /* 0x000fc600078e0000 */
[----:B0-----:R-:W-:-:S07]  /*0180*/  LEA R3, R6, R3, 0x18 ;  /* 0x0000000306037211 */ /* 0x001fce00078ec0ff */
.L_x_2:
[----:B------:R-:W-:Y:S02]  /*0190*/  IMAD R6, R4, 0x4, R3 ;  /* 0x0000000404067824 */ /* 0x000fe400078e0203 */
[----:B------:R-:W-:-:S03]  /*01a0*/  IMAD.IADD R4, R5, 0x1, R4 ;  /* 0x0000000105047824 */ /* 0x000fc600078e0204 */
[----:B------:R0:W-:Y:S02]  /*01b0*/  STS [R6], RZ ;  /* 0x000000ff06007388 */ /* 0x0001e40000000800 */
[----:B------:R-:W-:-:S13]  /*01c0*/  ISETP.GE.AND P0, PT, R4, R7, PT ;  /* 0x000000070400720c */ /* 0x000fda0003f06270 */
[----:B0-----:R-:W-:Y:S05]  /*01d0*/  @!P0 BRA `(.L_x_2) ;  /* 0xfffffffc00ec8947 */ /* 0x001fea000383ffff */
.L_x_1:
[----:B------:R-:W-:Y:S05]  /*01e0*/  BSYNC.RECONVERGENT B0 ;  /* 0x0000000000007941 */ /* 0x000fea0003800200 */
.L_x_0:
[----:B------:R-:W0:Y:S01]  /*01f0*/  LDCU UR4, c[0x0][0x36c] ;  /* 0x00006d80ff0477ac */ /* 0x000e220008000800 */
[----:B------:R-:W-:Y:S01]  /*0200*/  IMAD R4, R2, R5, R0 ;  /* 0x0000000502047224 */ /* 0x000fe200078e0200 */
[----:B0-----:R-:W-:-:S09]  /*0210*/  UISETP.EQ.U32.AND UP0, UPT, UR4, 0x1, UPT ;  /* 0x000000010400788c */ /* 0x001fd2000bf02070 */
[----:B------:R-:W-:Y:S05]  /*0220*/  BRA.U !UP0, `(.L_x_3) ;  /* 0x0000000108147547 */ /* 0x000fea000b800000 */
[----:B------:R-:W-:Y:S06]  /*0230*/  MEMBAR.ALL.GPU ;  /* 0x0000000000007992 */ /* 0x000fec000000a000 */
[----:B------:R-:W-:-:S00]  /*0240*/  ERRBAR ;  /* 0x00000000000079ab */ /* 0x000fc00000000000 */
[----:B------:R-:W-:Y:S08]  /*0250*/  CGAERRBAR ;  /* 0x00000000000075ab */ /* 0x000ff00000000000 */
[----:B------:R-:W-:Y:S01]  /*0260*/  UCGABAR_ARV ;  /* 0x00000000000079c7 */ /* 0x000fe20008000000 */
[----:B------:R-:W-:Y:S05]  /*0270*/  BRA `(.L_x_4) ;  /* 0x0000000000047947 */ /* 0x000fea0003800000 */
.L_x_3:
[----:B------:R-:W-:Y:S01]  /*0280*/  NOP ;  /* 0x0000000000007918 */ /* 0x000fe20000000000 */
.L_x_4:
[----:B------:R-:W-:Y:S05]  /*0290*/  BRA.U !UP0, `(.L_x_5) ;  /* 0x00000001080c7547 */ /* 0x000fea000b800000 */
[----:B------:R-:W-:Y:S01]  /*02a0*/  UCGABAR_WAIT ;  /* 0x0000000000007dc7 */ /* 0x000fe20008000000 */
[----:B------:R-:W-:Y:S01]  /*02b0*/  CCTL.IVALL ;  /* 0x00000000ff00798f */ /* 0x000fe20002000000 */
[----:B------:R-:W-:Y:S05]  /*02c0*/  BRA `(.L_x_6) ;  /* 0x0000000000047947 */ /* 0x000fea0003800000 */
.L_x_5:
[----:B------:R-:W-:Y:S06]  /*02d0*/  BAR.SYNC.DEFER_BLOCKING 0x0 ;  /* 0x0000000000007b1d */ /* 0x000fec0000010000 */
.L_x_6:
[----:B------:R-:W0:Y:S01]  /*02e0*/  LDCU.64 UR4, c[0x0][0x398] ;  /* 0x00007300ff0477ac */ /* 0x000e220008000a00 */
[----:B------:R-:W-:Y:S01]  /*02f0*/  SHF.R.S32.HI R3, RZ, 0x1f, R4 ;  /* 0x0000001fff037819 */ /* 0x000fe20000011404 */
[----:B------:R-:W-:Y:S01]  /*0300*/  BSSY.RECONVERGENT B0, `(.L_x_7) ;  /* 0x000003f000007945 */ /* 0x000fe20003800200 */
[----:B------:R-:W1:Y:S01]  /*0310*/  LDCU.64 UR6, c[0x0][0x358] ;  /* 0x00006b00ff0677ac */ /* 0x000e620008000a00 */
[----:B------:R-:W2:Y:S01]  /*0320*/  LDCU.64 UR12, c[0x0][0x398] ;  /* 0x00007300ff0c77ac */ /* 0x000ea20008000a00 */
[----:B------:R-:W3:Y:S01]  /*0330*/  LDCU.64 UR10, c[0x0][0x388] ;  /* 0x00007100ff0a77ac */ /* 0x000ee20008000a00 */
[----:B0-----:R-:W-:-:S04]  /*0340*/  ISETP.GE.U32.AND P0, PT, R4, UR4, PT ;  /* 0x0000000404007c0c */ /* 0x001fc8000bf06070 */
[----:B------:R-:W-:Y:S01]  /*0350*/  ISETP.GE.U32.AND.EX P0, PT, R3, UR5, PT, P0 ;  /* 0x0000000503007c0c */ /* 0x000fe2000bf06100 */
[----:B------:R-:W0:-:S12]  /*0360*/  LDCU.64 UR4, c[0x0][0x390] ;  /* 0x00007200ff0477ac */ /* 0x000e180008000a00 */
[----:B-123--:R-:W-:Y:S05]  /*0370*/  @P0 BRA `(.L_x_8) ;  /* 0x0000000000dc0947 */ /* 0x00efea0003800000 */
[----:B------:R-:W-:Y:S01]  /*0380*/  IABS R6, R7 ;  /* 0x0000000700067213 */ /* 0x000fe20000000000 */
[----:B------:R-:W1:Y:S01]  /*0390*/  S2R R13, SR_CgaCtaId ;  /* 0x00000000000d7919 */ /* 0x000e620000008800 */
[----:B------:R-:W2:Y:S01]  /*03a0*/  LDC R10, c[0x0][0x388] ;  /* 0x0000e200ff0a7b82 */ /* 0x000ea20000000800 */
[----:B------:R-:W-:Y:S01]  /*03b0*/  MOV R8, 0x400 ;  /* 0x0000040000087802 */ /* 0x000fe20000000f00 */
[----:B------:R-:W3:Y:S01]  /*03c0*/  I2F.RP R2, R6 ;  /* 0x0000000600027306 */ /* 0x000ee20000209400 */
[----:B------:R-:W4:Y:S01]  /*03d0*/  S2R R12, SR_SWINHI ;  /* 0x00000000000c7919 */ /* 0x000f220000002f00 */
[----:B------:R-:W-:Y:S01]  /*03e0*/  IMAD.MOV.U32 R15, RZ, RZ, R3 ;  /* 0x000000ffff0f7224 */ /* 0x000fe200078e0003 */
[----:B------:R-:W-:-:S05]  /*03f0*/  ISETP.NE.AND P1, PT, R7, RZ, PT ;  /* 0x000000ff0700720c */ /* 0x000fca0003f25270 */
[----:B---3--:R-:W3:Y:S01]  /*0400*/  MUFU.RCP R2, R2 ;  /* 0x0000000200027308 */ /* 0x008ee20000001000 */
[----:B--2---:R-:W-:Y:S01]  /*0410*/  VIADD R10, R10, 0xffffffff ;  /* 0xffffffff0a0a7836 */ /* 0x004fe20000000000 */
[----:B-1----:R-:W-:Y:S01]  /*0420*/  LEA R13, R13, R8, 0x18 ;  /* 0x000000080d0d7211 */ /* 0x002fe200078ec0ff */
[----:B------:R-:W-:Y:S02]  /*0430*/  IMAD.MOV.U32 R8, RZ, RZ, RZ ;  /* 0x000000ffff087224 */ /* 0x000fe400078e00ff */
[----:B---3--:R-:W-:Y:S01]  /*0440*/  VIADD R9, R2, 0xffffffe ;  /* 0x0ffffffe02097836 */ /* 0x008fe20000000000 */
[----:B------:R-:W-:Y:S02]  /*0450*/  MOV R2, R13 ;  /* 0x0000000d00027202 */ /* 0x000fe40000000f00 */
[----:B----4-:R-:W-:-:S03]  /*0460*/  MOV R3, R12 ;  /* 0x0000000c00037202 */ /* 0x010fc60000000f00 */
[----:B------:R-:W1:Y:S02]  /*0470*/  F2I.FTZ.U32.TRUNC.NTZ R9, R9 ;  /* 0x0000000900097305 */ /* 0x000e64000021f000 */
[----:B-1----:R-:W-:-:S04]  /*0480*/  IMAD.MOV R11, RZ, RZ, -R9 ;  /* 0x000000ffff0b7224 */ /* 0x002fc800078e0a09 */
[----:B------:R-:W-:-:S04]  /*0490*/  IMAD R11, R11, R6, RZ ;  /* 0x000000060b0b7224 */ /* 0x000fc800078e02ff */
[----:B------:R-:W-:Y:S01]  /*04a0*/  IMAD.HI.U32 R8, R9, R11, R8 ;  /* 0x0000000b09087227 */ /* 0x000fe200078e0008 */
[----:B------:R-:W-:-:S03]  /*04b0*/  LOP3.LUT R9, RZ, R7, RZ, 0x33, !PT ;  /* 0x00000007ff097212 */ /* 0x000fc600078e33ff */
[----:B------:R-:W-:-:S07]  /*04c0*/  IMAD R11, R5, UR8, RZ ;  /* 0x00000008050b7c24 */ /* 0x000fce000f8e02ff */
.L_x_9:
[----:B0-----:R-:W-:-:S04]  /*04d0*/  LEA R12, P0, R4, UR4, 0x2 ;  /* 0x00000004040c7c11 */ /* 0x001fc8000f8010ff */
[----:B------:R-:W-:-:S06]  /*04e0*/  LEA.HI.X R13, R4, UR5, R15, 0x2, P0 ;  /* 0x00000005040d7c11 */ /* 0x000fcc00080f140f */
[----:B------:R-:W2:Y:S01]  /*04f0*/  LDG.E.CONSTANT R13, desc[UR6][R12.64] ;  /* 0x000000060c0d7981 */ /* 0x000ea2000c1e9900 */
[----:B------:R-:W-:Y:S02]  /*0500*/  IMAD.IADD R4, R11, 0x1, R4 ;  /* 0x000000010b047824 */ /* 0x000fe400078e0204 */
[----:B------:R-:W-:Y:S01]  /*0510*/  IMAD.MOV.U32 R17, RZ, RZ, 0x1 ;  /* 0x00000001ff117424 */ /* 0x000fe200078e00ff */
[C---:B--2---:R-:W-:Y:S02]  /*0520*/  ISETP.GE.AND P2, PT, R13.reuse, UR10, PT ;  /* 0x0000000a0d007c0c */ /* 0x044fe4000bf46270 */
[C---:B------:R-:W-:Y:S02]  /*0530*/  ISETP.GE.AND P0, PT, R13.reuse, RZ, PT ;  /* 0x000000ff0d00720c */ /* 0x040fe40003f06270 */
[----:B------:R-:W-:-:S04]  /*0540*/  SEL R7, R13, R10, !P2 ;  /* 0x0000000a0d077207 */ /* 0x000fc80005000000 */
[----:B------:R-:W-:Y:S01]  /*0550*/  SEL R16, R7, RZ, P0 ;  /* 0x000000ff07107207 */ /* 0x000fe20000000000 */
[----:B------:R-:W-:-:S03]  /*0560*/  IMAD.U32 R7, RZ, RZ, UR11 ;  /* 0x0000000bff077e24 */ /* 0x000fc6000f8e00ff */
[----:B------:R-:W-:Y:S02]  /*0570*/  IABS R15, R16 ;  /* 0x00000010000f7213 */ /* 0x000fe40000000000 */
[----:B------:R-:W-:-:S03]  /*0580*/  IABS R18, R7 ;  /* 0x0000000700127213 */ /* 0x000fc60000000000 */
[----:B------:R-:W-:-:S04]  /*0590*/  IMAD.HI.U32 R14, R8, R15, RZ ;  /* 0x0000000f080e7227 */ /* 0x000fc800078e00ff */
[----:B------:R-:W-:-:S04]  /*05a0*/  IMAD.MOV R12, RZ, RZ, -R14 ;  /* 0x000000ffff0c7224 */ /* 0x000fc800078e0a0e */
[----:B------:R-:W-:Y:S01]  /*05b0*/  IMAD R13, R18, R12, R15 ;  /* 0x0000000c120d7224 */ /* 0x000fe200078e020f */
[----:B------:R-:W-:-:S04]  /*05c0*/  LOP3.LUT R12, R16, R7, RZ, 0x3c, !PT ;  /* 0x00000007100c7212 */ /* 0x000fc800078e3cff */
[----:B------:R-:W-:Y:S02]  /*05d0*/  ISETP.GT.U32.AND P2, PT, R6, R13, PT ;  /* 0x0000000d0600720c */ /* 0x000fe40003f44070 */
[----:B------:R-:W-:-:S11]  /*05e0*/  ISETP.GE.AND P3, PT, R12, RZ, PT ;  /* 0x000000ff0c00720c */ /* 0x000fd60003f66270 */
[----:B------:R-:W-:Y:S02]  /*05f0*/  @!P2 IMAD.IADD R13, R13, 0x1, -R18 ;  /* 0x000000010d0da824 */ /* 0x000fe400078e0a12 */
[----:B------:R-:W-:-:S03]  /*0600*/  @!P2 VIADD R14, R14, 0x1 ;  /* 0x000000010e0ea836 */ /* 0x000fc60000000000 */
[----:B------:R-:W-:-:S13]  /*0610*/  ISETP.GE.U32.AND P0, PT, R13, R6, PT ;  /* 0x000000060d00720c */ /* 0x000fda0003f06070 */
[----:B------:R-:W-:-:S04]  /*0620*/  @P0 VIADD R14, R14, 0x1 ;  /* 0x000000010e0e0836 */ /* 0x000fc80000000000 */
[----:B------:R-:W-:-:S05]  /*0630*/  @!P3 IMAD.MOV R14, RZ, RZ, -R14 ;  /* 0x000000ffff0eb224 */ /* 0x000fca00078e0a0e */
[----:B------:R-:W-:-:S05]  /*0640*/  SEL R13, R9, R14, !P1 ;  /* 0x0000000e090d7207 */ /* 0x000fca0004800000 */
[----:B------:R-:W-:Y:S01]  /*0650*/  IMAD.MOV R14, RZ, RZ, -R13 ;  /* 0x000000ffff0e7224 */ /* 0x000fe200078e0a0d */
[----:B------:R-:W-:Y:S02]  /*0660*/  PRMT R12, R13, 0x654, R2 ;  /* 0x000006540d0c7816 */ /* 0x000fe40000000002 */
[----:B------:R-:W-:Y:S01]  /*0670*/  MOV R13, R3 ;  /* 0x00000003000d7202 */ /* 0x000fe20000000f00 */
[----:B------:R-:W-:Y:S01]  /*0680*/  IMAD R15, R7, R14, R16 ;  /* 0x0000000e070f7224 */ /* 0x000fe200078e0210 */
[----:B------:R-:W-:-:S03]  /*0690*/  ISETP.GE.U32.AND P0, PT, R4, UR12, PT ;  /* 0x0000000c04007c0c */ /* 0x000fc6000bf06070 */
[----:B------:R-:W-:Y:S01]  /*06a0*/  IMAD.WIDE R12, R15, 0x4, R12 ;  /* 0x000000040f0c7825 */ /* 0x000fe200078e020c */
[----:B------:R-:W-:-:S04]  /*06b0*/  SHF.R.S32.HI R15, RZ, 0x1f, R4 ;  /* 0x0000001fff0f7819 */ /* 0x000fc80000011404 */
[----:B------:R-:W-:Y:S01]  /*06c0*/  ISETP.GE.U32.AND.EX P0, PT, R15, UR13, PT, P0 ;  /* 0x0000000d0f007c0c */ /* 0x000fe2000bf06100 */
[----:B------:R1:W-:-:S12]  /*06d0*/  ATOM.E.ADD.STRONG.GPU PT, RZ, desc[UR6][R12.64], R17 ;  /* 0x800000110cff798a */ /* 0x0003d800081ef106 */
[----:B-1----:R-:W-:Y:S05]  /*06e0*/  @!P0 BRA `(.L_x_9) ;  /* 0xfffffffc00788947 */ /* 0x002fea000383ffff */
.L_x_8:
[----:B0-----:R-:W-:Y:S05]  /*06f0*/  BSYNC.RECONVERGENT B0 ;  /* 0x0000000000007941 */ /* 0x001fea0003800200 */
.L_x_7:
[----:B------:R-:W0:Y:S01]  /*0700*/  LDCU UR4, c[0x0][0x36c] ;  /* 0x00006d80ff0477ac */ /* 0x000e220008000800 */
[----:B------:R-:W-:Y:S01]  /*0710*/  ISETP.GE.AND P0, PT, R0, R7, PT ;  /* 0x000000070000720c */ /* 0x000fe20003f06270 */
[----:B0-----:R-:W-:-:S09]  /*0720*/  UISETP.EQ.U32.AND UP0, UPT, UR4, 0x1, UPT ;  /* 0x000000010400788c */ /* 0x001fd2000bf02070 */
[----:B------:R-:W-:Y:S05]  /*0730*/  BRA.U !UP0, `(.L_x_10) ;  /* 0x0000000108147547 */ /* 0x000fea000b800000 */
[----:B------:R-:W-:Y:S06]  /*0740*/  MEMBAR.ALL.GPU ;  /* 0x0000000000007992 */ /* 0x000fec000000a000 */
[----:B------:R-:W-:-:S00]  /*0750*/  ERRBAR ;  /* 0x00000000000079ab */ /* 0x000fc00000000000 */
[----:B------:R-:W-:Y:S08]  /*0760*/  CGAERRBAR ;  /* 0x00000000000075ab */ /* 0x000ff00000000000 */
[----:B------:R-:W-:Y:S01]  /*0770*/  UCGABAR_ARV ;  /* 0x00000000000079c7 */ /* 0x000fe20008000000 */
[----:B------:R-:W-:Y:S05]  /*0780*/  BRA `(.L_x_11) ;  /* 0x0000000000047947 */ /* 0x000fea0003800000 */
.L_x_10:
[----:B------:R-:W-:Y:S01]  /*0790*/  NOP ;  /* 0x0000000000007918 */ /* 0x000fe20000000000 */
.L_x_11:
[----:B------:R-:W-:Y:S05]  /*07a0*/  BRA.U !UP0, `(.L_x_12) ;  /* 0x00000001080c7547 */ /* 0x000fea000b800000 */
[----:B------:R-:W-:Y:S01]  /*07b0*/  UCGABAR_WAIT ;  /* 0x0000000000007dc7 */ /* 0x000fe20008000000 */
[----:B------:R-:W-:Y:S01]  /*07c0*/  CCTL.IVALL ;  /* 0x00000000ff00798f */ /* 0x000fe20002000000 */
[----:B------:R-:W-:Y:S05]  /*07d0*/  BRA `(.L_x_13) ;  /* 0x0000000000047947 */ /* 0x000fea0003800000 */
.L_x_12:
[----:B------:R-:W-:Y:S06]  /*07e0*/  BAR.SYNC.DEFER_BLOCKING 0x0 ;  /* 0x0000000000007b1d */ /* 0x000fec0000010000 */
.L_x_13:
[----:B------:R-:W-:Y:S05]  /*07f0*/  @P0 EXIT ;  /* 0x000000000000094d */ /* 0x000fea0003800000 */
[----:B------:R-:W0:Y:S01]  /*0800*/  S2UR UR5, SR_CgaCtaId ;  /* 0x00000000000579c3 */ /* 0x000e220000008800 */
[----:B------:R-:W-:Y:S01]  /*0810*/  UMOV UR4, 0x400 ;  /* 0x0000040000047882 */ /* 0x000fe20000000000 */
[----:B------:R-:W1:Y:S01]  /*0820*/  LDCU.64 UR8, c[0x0][0x380] ;  /* 0x00007000ff0877ac */ /* 0x000e620008000a00 */
[----:B0-----:R-:W-:Y:S01]  /*0830*/  IMAD R9, R7, UR5, RZ ;  /* 0x0000000507097c24 */ /* 0x001fe2000f8e02ff */
[----:B-1----:R-:W-:-:S12]  /*0840*/  ULEA UR4, UR5, UR4, 0x18 ;  /* 0x0000000405047291 */ /* 0x002fd8000f8ec0ff */
.L_x_14:
[----:B------:R-:W-:Y:S02]  /*0850*/  LEA R4, R0, UR4, 0x2 ;  /* 0x0000000400047c11 */ /* 0x000fe4000f8e10ff */
[----:B0-----:R-:W-:-:S03]  /*0860*/  IADD3 R3, P0, PT, R9, R0, RZ ;  /* 0x0000000009037210 */ /* 0x001fc60007f1e0ff */
[----:B------:R-:W0:Y:S01]  /*0870*/  LDS R11, [R4] ;  /* 0x00000000040b7984 */ /* 0x000e220000000800 */
[----:B------:R-:W-:Y:S01]  /*0880*/  LEA.HI.X.SX32 R6, R0, RZ, 0x1, P0 ;  /* 0x000000ff00067211 */ /* 0x000fe200000f0eff */
[----:B------:R-:W-:Y:S01]  /*0890*/  IMAD.IADD R0, R5, 0x1, R0 ;  /* 0x0000000105007824 */ /* 0x000fe200078e0200 */
[----:B------:R-:W-:-:S04]  /*08a0*/  LEA R2, P0, R3, UR8, 0x2 ;  /* 0x0000000803027c11 */ /* 0x000fc8000f8010ff */
[----:B------:R-:W-:Y:S02]  /*08b0*/  LEA.HI.X R3, R3, UR9, R6, 0x2, P0 ;  /* 0x0000000903037c11 */ /* 0x000fe400080f1406 */
[----:B------:R-:W-:-:S03]  /*08c0*/  ISETP.GE.AND P0, PT, R0, R7, PT ;  /* 0x000000070000720c */ /* 0x000fc60003f06270 */
[----:B0-----:R0:W-:Y:S10]  /*08d0*/  REDG.E.ADD.STRONG.GPU desc[UR6][R2.64], R11 ;  /* 0x0000000b0200798e */ /* 0x0011f4000c12e106 */
[----:B------:R-:W-:Y:S05]  /*08e0*/  @!P0 BRA `(.L_x_14) ;  /* 0xfffffffc00d88947 */ /* 0x000fea000383ffff */
[----:B------:R-:W-:Y:S05]  /*08f0*/  EXIT ;  /* 0x000000000000794d */ /* 0x000fea0003800000 */
.L_x_15:
[----:B------:R-:W-:-:S00]  /*0900*/  BRA `(.L_x_15) ;  /* 0xfffffffc00fc7947 */ /* 0x000fc0000383ffff */
[----:B------:R-:W-:-:S00]  /*0910*/  NOP ;  /* 0x0000000000007918 */ /* 0x000fc00000000000 */
        /* <DEDUP_REMOVED lines=14> */
.L_x_16:


//--------------------- .nv.shared._Z18clusterHist_kernelPiiiPKim --------------------------
	.section	.nv.shared._Z18clusterHist_kernelPiiiPKim,"aw",@nobits
	.sectionflags	@""
	.align	16
	.zero		1024


//--------------------- .nv.shared.reserved.0     --------------------------
	.section	.nv.shared.reserved.0,"aw",@nobits
	.weak		__nv_reservedSMEM_offset_0_alias
	.size		__nv_reservedSMEM_offset_0_alias, 0, 64
	.other		__nv_reservedSMEM_offset_0_alias,@"STO_CUDA_RESERVED_SHARED STV_DEFAULT"
__nv_reservedSMEM_offset_0_alias:
	.zero		0
	.zero		64


//--------------------- .nv.constant0._Z18clusterHist_kernelPiiiPKim --------------------------
	.section	.nv.constant0._Z18clusterHist_kernelPiiiPKim,"a",@progbits
	.sectionflags	@""
	.align	4
.nv.constant0._Z18clusterHist_kernelPiiiPKim:
	.zero		928


//--------------------- SYMBOLS --------------------------

	.type		.nv.reservedSmem.offset0,@object
	.size		.nv.reservedSmem.offset0,0x4
	.type		.nv.reservedSmem.cap,@object
	.size		.nv.reservedSmem.cap,0x4
